	.headerflags	@"EF_CUDA_TEXMODE_UNIFIED EF_CUDA_64BIT_ADDRESS EF_CUDA_ACCELERATORS EF_CUDA_SM90 EF_CUDA_VIRTUAL_SM(EF_CUDA_SM90)"
	.elftype	@"ET_EXEC"


//--------------------- .nv.info                  --------------------------
	.section	.nv.info,"",@"SHT_CUDA_INFO"
	.align	4


	//----- nvinfo : EIATTR_REGCOUNT
	.align		4
        /*0000*/ 	.byte	0x04, 0x2f
        /*0002*/ 	.short	(.L_1 - .L_0)
	.align		4
.L_0:
        /*0004*/ 	.word	index@(triton_poi_fused_div_sub_0)
        /*0008*/ 	.word	0x0000000a


	//----- nvinfo : EIATTR_MIN_STACK_SIZE
	.align		4
.L_1:
        /*000c*/ 	.byte	0x04, 0x12
        /*000e*/ 	.short	(.L_3 - .L_2)
	.align		4
.L_2:
        /*0010*/ 	.word	index@(triton_poi_fused_div_sub_0)
        /*0014*/ 	.word	0x00000000


	//----- nvinfo : EIATTR_FRAME_SIZE
	.align		4
.L_3:
        /*0018*/ 	.byte	0x04, 0x11
        /*001a*/ 	.short	(.L_5 - .L_4)
	.align		4
.L_4:
        /*001c*/ 	.word	index@(triton_poi_fused_div_sub_0)
        /*0020*/ 	.word	0x00000000


	//----- nvinfo : EIATTR_MIN_STACK_SIZE
	.align		4
.L_5:
        /*0024*/ 	.byte	0x04, 0x12
        /*0026*/ 	.short	(.L_7 - .L_6)
	.align		4
.L_6:
        /*0028*/ 	.word	index@(triton_poi_fused_div_sub_0)
        /*002c*/ 	.word	0x00000000
.L_7:


//--------------------- .nv.info.triton_poi_fused_div_sub_0 --------------------------
	.section	.nv.info.triton_poi_fused_div_sub_0,"",@"SHT_CUDA_INFO"
	.sectionflags	@""
	.align	4


	//----- nvinfo : EIATTR_CUDA_API_VERSION
	.align		4
        /*0000*/ 	.byte	0x04, 0x37
        /*0002*/ 	.short	(.L_9 - .L_8)
.L_8:
        /*0004*/ 	.word	0x0000007c


	//----- nvinfo : EIATTR_KPARAM_INFO
	.align		4
.L_9:
        /*0008*/ 	.byte	0x04, 0x17
        /*000a*/ 	.short	(.L_11 - .L_10)
.L_10:
        /*000c*/ 	.word	0x00000000
        /*0010*/ 	.short	0x0002
        /*0012*/ 	.short	0x0010
        /*0014*/ 	.byte	0x00, 0xf0, 0x11, 0x00


	//----- nvinfo : EIATTR_KPARAM_INFO
	.align		4
.L_11:
        /*0018*/ 	.byte	0x04, 0x17
        /*001a*/ 	.short	(.L_13 - .L_12)
.L_12:
        /*001c*/ 	.word	0x00000000
        /*0020*/ 	.short	0x0001
        /*0022*/ 	.short	0x0008
        /*0024*/ 	.byte	0x00, 0xf4, 0x21, 0x00


	//----- nvinfo : EIATTR_KPARAM_INFO
	.align		4
.L_13:
        /*0028*/ 	.byte	0x04, 0x17
        /*002a*/ 	.short	(.L_15 - .L_14)
.L_14:
        /*002c*/ 	.word	0x00000000
        /*0030*/ 	.short	0x0000
        /*0032*/ 	.short	0x0000
        /*0034*/ 	.byte	0x00, 0xf4, 0x21, 0x00


	//----- nvinfo : EIATTR_SPARSE_MMA_MASK
	.align		4
.L_15:
        /*0038*/ 	.byte	0x03, 0x50
        /*003a*/ 	.short	0x0000


	//----- nvinfo : EIATTR_MAXREG_COUNT
	.align		4
        /*003c*/ 	.byte	0x03, 0x1b
        /*003e*/ 	.short	0x00ff


	//----- nvinfo : EIATTR_EXIT_INSTR_OFFSETS
	.align		4
        /*0040*/ 	.byte	0x04, 0x1c
        /*0042*/ 	.short	(.L_17 - .L_16)


	//   ....[0]....
.L_16:
        /*0044*/ 	.word	0x000000f0


	//   ....[1]....
        /*0048*/ 	.word	0x00000140


	//----- nvinfo : EIATTR_REQNTID
	.align		4
.L_17:
        /*004c*/ 	.byte	0x04, 0x10
        /*004e*/ 	.short	(.L_19 - .L_18)
.L_18:
        /*0050*/ 	.word	0x00000080
        /*0054*/ 	.word	0x00000001
        /*0058*/ 	.word	0x00000001


	//----- nvinfo : EIATTR_CRS_STACK_SIZE
	.align		4
.L_19:
        /*005c*/ 	.byte	0x04, 0x1e
        /*005e*/ 	.short	(.L_21 - .L_20)
.L_20:
        /*0060*/ 	.word	0x00000000


	//----- nvinfo : EIATTR_CBANK_PARAM_SIZE
	.align		4
.L_21:
        /*0064*/ 	.byte	0x03, 0x19
        /*0066*/ 	.short	0x0014


	//----- nvinfo : EIATTR_PARAM_CBANK
	.align		4
        /*0068*/ 	.byte	0x04, 0x0a
        /*006a*/ 	.short	(.L_23 - .L_22)
	.align		4
.L_22:
        /*006c*/ 	.word	index@(.nv.constant0.triton_poi_fused_div_sub_0)
        /*0070*/ 	.short	0x0210
        /*0072*/ 	.short	0x0014


	//----- nvinfo : EIATTR_SW_WAR
	.align		4
.L_23:
        /*0074*/ 	.byte	0x04, 0x36
        /*0076*/ 	.short	(.L_25 - .L_24)
.L_24:
        /*0078*/ 	.word	0x00000008
.L_25:


//--------------------- .nv.callgraph             --------------------------
	.section	.nv.callgraph,"",@"SHT_CUDA_CALLGRAPH"
	.align	4
	.sectionentsize	8
	.align		4
        /*0000*/ 	.word	0x00000000
	.align		4
        /*0004*/ 	.word	0xffffffff
	.align		4
        /*0008*/ 	.word	0x00000000
	.align		4
        /*000c*/ 	.word	0xfffffffe
	.align		4
        /*0010*/ 	.word	0x00000000
	.align		4
        /*0014*/ 	.word	0xfffffffd
	.align		4
        /*0018*/ 	.word	0x00000000
	.align		4
        /*001c*/ 	.word	0xfffffffc


//--------------------- .text.triton_poi_fused_div_sub_0 --------------------------
	.section	.text.triton_poi_fused_div_sub_0,"ax",@progbits
	.align	128
        .global         triton_poi_fused_div_sub_0
        .type           triton_poi_fused_div_sub_0,@function
        .size           triton_poi_fused_div_sub_0,(.L_x_3 - triton_poi_fused_div_sub_0)
        .other          triton_poi_fused_div_sub_0,@"STO_CUDA_ENTRY STV_DEFAULT"
triton_poi_fused_div_sub_0:
.text.triton_poi_fused_div_sub_0:
[----:B------:R-:W0:Y:S02]  /*0000*/  LDC R1, c[0x0][0x28] ;  /* 0x00000a00ff017b82 */ /* 0x000e240000000800 */
[----:B------:R-:W1:Y:S01]  /*0010*/  S2R R0, SR_TID.X ;  /* 0x0000000000007919 */ /* 0x000e620000002100 */
[----:B------:R-:W2:Y:S01]  /*0020*/  LDC.64 R4, c[0x0][0x218] ;  /* 0x00008600ff047b82 */ /* 0x000ea20000000a00 */
[----:B------:R-:W-:Y:S01]  /*0030*/  ULDC.64 UR4, c[0x0][0x208] ;  /* 0x0000820000047ab9 */ /* 0x000fe20000000a00 */
[----:B------:R-:W-:Y:S01]  /*0040*/  BSSY B0, `(.L_x_0) ;  /* 0x000000a000007945 */ /* 0x000fe20003800000 */
[----:B------:R-:W3:Y:S01]  /*0050*/  S2R R7, SR_CTAID.X ;  /* 0x0000000000077919 */ /* 0x000ee20000002500 */
[----:B------:R-:W-:Y:S01]  /*0060*/  HFMA2.MMA R2, -RZ, RZ, 0, 0 ;  /* 0x00000000ff027435 */ /* 0x000fe200000001ff */
[----:B-1----:R-:W-:-:S04]  /*0070*/  LOP3.LUT R0, R0, 0x7f, RZ, 0xc0, !PT ;  /* 0x0000007f00007812 */ /* 0x002fc800078ec0ff */
[----:B---3--:R-:W-:-:S04]  /*0080*/  LEA R7, R7, R0, 0x7 ;  /* 0x0000000007077211 */ /* 0x008fc800078e38ff */
[----:B------:R-:W-:-:S13]  /*0090*/  ISETP.GE.AND P0, PT, R7, 0x100, PT ;  /* 0x000001000700780c */ /* 0x000fda0003f06270 */
[----:B--2---:R-:W-:Y:S05]  /*00a0*/  @P0 BRA `(.L_x_1) ;  /* 0x00000000000c0947 */ /* 0x004fea0003800000 */
[----:B------:R-:W1:Y:S02]  /*00b0*/  LDC.64 R2, c[0x0][0x210] ;  /* 0x00008400ff027b82 */ /* 0x000e640000000a00 */
[----:B-1----:R-:W-:-:S06]  /*00c0*/  IMAD.WIDE R2, R7, 0x4, R2 ;  /* 0x0000000407027825 */ /* 0x002fcc00078e0202 */
[----:B------:R1:W5:Y:S02]  /*00d0*/  LDG.E R2, desc[UR4][R2.64] ;  /* 0x0000000402027981 */ /* 0x000364000c1e1900 */
.L_x_1:
[----:B------:R-:W-:Y:S05]  /*00e0*/  BSYNC B0 ;  /* 0x0000000000007941 */ /* 0x000fea0003800000 */
.L_x_0:
[----:B------:R-:W-:Y:S05]  /*00f0*/  @P0 EXIT ;  /* 0x000000000000094d */ /* 0x000fea0003800000 */
[----:B-----5:R-:W-:Y:S01]  /*0100*/  FADD R0, R2, -127.5 ;  /* 0xc2ff000002007421 */ /* 0x020fe20000000000 */
[----:B-1----:R-:W-:-:S04]  /*0110*/  IMAD.WIDE R2, R7, 0x4, R4 ;  /* 0x0000000407027825 */ /* 0x002fc800078e0204 */
[----:B------:R-:W-:-:S05]  /*0120*/  FMUL R5, R0, 0.0078431377187371253967 ;  /* 0x3c00808100057820 */ /* 0x000fca0000400000 */
[----:B------:R-:W-:Y:S01]  /*0130*/  STG.E desc[UR4][R2.64], R5 ;  /* 0x0000000502007986 */ /* 0x000fe2000c101904 */
[----:B------:R-:W-:Y:S05]  /*0140*/  EXIT ;  /* 0x000000000000794d */ /* 0x000fea0003800000 */
.L_x_2:
[----:B------:R-:W-:-:S00]  /*0150*/  BRA `(.L_x_2) ;  /* 0xfffffffc00fc7947 */ /* 0x000fc0000383ffff */
[----:B------:R-:W-:-:S00]  /*0160*/  NOP ;  /* 0x0000000000007918 */ /* 0x000fc00000000000 */
        /* <DEDUP_REMOVED lines=9> */
.L_x_3:


//--------------------- .nv.constant0.triton_poi_fused_div_sub_0 --------------------------
	.section	.nv.constant0.triton_poi_fused_div_sub_0,"a",@progbits
	.sectionflags	@""
	.align	4
.nv.constant0.triton_poi_fused_div_sub_0:
	.zero		548
